//
// Generated by NVIDIA NVVM Compiler
//
// Compiler Build ID: CL-36424714
// Cuda compilation tools, release 13.0, V13.0.88
// Based on NVVM 20.0.0
//

.version 9.0
.target sm_100
.address_size 64

	// .globl	_Z15printThreadInfov
.extern .func  (.param .b32 func_retval0) vprintf
(
	.param .b64 vprintf_param_0,
	.param .b64 vprintf_param_1
)
;
.global .align 1 .b8 $str[67] = {84, 104, 114, 101, 97, 100, 73, 100, 120, 58, 32, 37, 100, 44, 32, 66, 108, 111, 99, 107, 73, 100, 58, 32, 37, 100, 44, 32, 66, 108, 111, 99, 107, 68, 105, 109, 58, 32, 37, 100, 44, 32, 69, 102, 102, 101, 99, 116, 105, 118, 101, 32, 84, 104, 114, 101, 97, 100, 32, 73, 68, 58, 32, 37, 100, 10};

.visible .entry _Z15printThreadInfov()
{
	.local .align 16 .b8 	__local_depot0[16];
	.reg .b64 	%SP;
	.reg .b64 	%SPL;
	.reg .b32 	%r<7>;
	.reg .b64 	%rd<5>;

	mov.u64 	%SPL, __local_depot0;
	cvta.local.u64 	%SP, %SPL;
	add.u64 	%rd1, %SP, 0;
	add.u64 	%rd2, %SPL, 0;
	mov.u32 	%r1, %ctaid.x;
	mov.u32 	%r2, %ntid.x;
	mov.u32 	%r3, %tid.x;
	mad.lo.s32 	%r4, %r1, %r2, %r3;
	st.local.v4.u32 	[%rd2], {%r3, %r1, %r2, %r4};
	mov.u64 	%rd3, $str;
	cvta.global.u64 	%rd4, %rd3;
	{ // callseq 0, 0
	.param .b64 param0;
	st.param.b64 	[param0], %rd4;
	.param .b64 param1;
	st.param.b64 	[param1], %rd1;
	.param .b32 retval0;
	call.uni (retval0), 
	vprintf, 
	(
	param0, 
	param1
	);
	ld.param.b32 	%r5, [retval0];
	} // callseq 0
	ret;

}


// ===== COMPILED SASS (sm_100) =====

	.target	sm_100

	.elftype	@"ET_EXEC"


//--------------------- .note.nv.tkinfo           --------------------------
	.section	.note.nv.tkinfo,"",@"SHT_NOTE"
	.sectionflags	@"SHF_NOTE_NV_TKINFO"
	.tkinfo
        /*0018*/ 	.word	0x00000002
        /*0030*/ 	.string	""
        /*0030*/ 	.string	"ptxas"
        /*0030*/ 	.string	"Cuda compilation tools, release 13.0, V13.0.88"
        /*0030*/ 	.string	"Build cuda_13.0.r13.0/compiler.36424714_0"
        /*0030*/ 	.string	"-arch sm_100 -m 64 "



//--------------------- .note.nv.cuinfo           --------------------------
	.section	.note.nv.cuinfo,"",@"SHT_NOTE"
	.sectionflags	@"SHF_NOTE_NV_CUINFO"
        /*0018*/ 	.short	0x0002
        /*001a*/ 	.short	0x0064
        /*001c*/ 	.short	0x0082
	.zero		2


//--------------------- .nv.info                  --------------------------
	.section	.nv.info,"",@"SHT_CUDA_INFO"
	.align	4


	//----- nvinfo : EIATTR_REGCOUNT
	.align		4
        /*0000*/ 	.byte	0x04, 0x2f
        /*0002*/ 	.short	(.L_2 - .L_1)
	.align		4
.L_1:
        /*0004*/ 	.word	index@(_Z15printThreadInfov)
        /*0008*/ 	.word	0x00000018


	//----- nvinfo : EIATTR_FRAME_SIZE
	.align		4
.L_2:
        /*000c*/ 	.byte	0x04, 0x11
        /*000e*/ 	.short	(.L_4 - .L_3)
	.align		4
.L_3:
        /*0010*/ 	.word	index@(_Z15printThreadInfov)
        /*0014*/ 	.word	0x00000010


	//----- nvinfo : EIATTR_MIN_STACK_SIZE
	.align		4
.L_4:
        /*0018*/ 	.byte	0x04, 0x12
        /*001a*/ 	.short	(.L_6 - .L_5)
	.align		4
.L_5:
        /*001c*/ 	.word	index@(_Z15printThreadInfov)
        /*0020*/ 	.word	0x00000010
.L_6:


//--------------------- .nv.compat                --------------------------
	.section	.nv.compat,"",@"SHT_CUDA_COMPAT_INFO"
	.align	4
        /*0000*/ 	.byte	0x02, 0x09, 0x00, 0x00, 0x02, 0x02, 0x01, 0x00, 0x02, 0x05, 0x05, 0x00, 0x03, 0x07, 0x01, 0x01
        /*0010*/ 	.byte	0x02, 0x03, 0x00, 0x00, 0x02, 0x06, 0x01, 0x00, 0x04, 0x0b, 0x08, 0x00, 0x09, 0x00, 0x00, 0x00
        /*0020*/ 	.byte	0x00, 0x00, 0x00, 0x00


//--------------------- .nv.info._Z15printThreadInfov --------------------------
	.section	.nv.info._Z15printThreadInfov,"",@"SHT_CUDA_INFO"
	.sectionflags	@""
	.align	4


	//----- nvinfo : EIATTR_CUDA_API_VERSION
	.align		4
        /*0000*/ 	.byte	0x04, 0x37
        /*0002*/ 	.short	(.L_8 - .L_7)
.L_7:
        /*0004*/ 	.word	0x00000082


	//----- nvinfo : EIATTR_SPARSE_MMA_MASK
	.align		4
.L_8:
        /*0008*/ 	.byte	0x03, 0x50
        /*000a*/ 	.short	0x0000


	//----- nvinfo : EIATTR_MAXREG_COUNT
	.align		4
        /*000c*/ 	.byte	0x03, 0x1b
        /*000e*/ 	.short	0x00ff


	//----- nvinfo : EIATTR_EXTERNS
	.align		4
        /*0010*/ 	.byte	0x04, 0x0f
        /*0012*/ 	.short	(.L_10 - .L_9)


	//   ....[0]....
	.align		4
.L_9:
        /*0014*/ 	.word	index@(vprintf)


	//----- nvinfo : EIATTR_MERCURY_ISA_VERSION
	.align		4
.L_10:
        /*0018*/ 	.byte	0x03, 0x5f
        /*001a*/ 	.short	0x0101


	//----- nvinfo : EIATTR_VRC_CTA_INIT_COUNT
	.align		4
        /*001c*/ 	.byte	0x02, 0x4a
	.zero		1
	.zero		1


	//----- nvinfo : EIATTR_SYSCALL_OFFSETS
	.align		4
        /*0020*/ 	.byte	0x04, 0x46
        /*0022*/ 	.short	(.L_12 - .L_11)


	//   ....[0]....
.L_11:
        /*0024*/ 	.word	0x00000110


	//----- nvinfo : EIATTR_EXIT_INSTR_OFFSETS
	.align		4
.L_12:
        /*0028*/ 	.byte	0x04, 0x1c
        /*002a*/ 	.short	(.L_14 - .L_13)


	//   ....[0]....
.L_13:
        /*002c*/ 	.word	0x00000120


	//----- nvinfo : EIATTR_SW_WAR
	.align		4
.L_14:
        /*0030*/ 	.byte	0x04, 0x36
        /*0032*/ 	.short	(.L_16 - .L_15)
.L_15:
        /*0034*/ 	.word	0x00000008
.L_16:


//--------------------- .nv.callgraph             --------------------------
	.section	.nv.callgraph,"",@"SHT_CUDA_CALLGRAPH"
	.align	4
	.sectionentsize	8
	.align		4
        /*0000*/ 	.word	0x00000000
	.align		4
        /*0004*/ 	.word	0xffffffff
	.align		4
        /*0008*/ 	.word	index@(_Z15printThreadInfov)
	.align		4
        /*000c*/ 	.word	index@(vprintf)
	.align		4
        /*0010*/ 	.word	0x00000000
	.align		4
        /*0014*/ 	.word	0xfffffffe
	.align		4
        /*0018*/ 	.word	0x00000000
	.align		4
        /*001c*/ 	.word	0xfffffffd
	.align		4
        /*0020*/ 	.word	0x00000000
	.align		4
        /*0024*/ 	.word	0xfffffffc


//--------------------- .nv.constant4             --------------------------
	.section	.nv.constant4,"a",@progbits
	.align	8
	.align		8
.nv.constant4:
        /*0000*/ 	.dword	vprintf
	.align		8
        /*0008*/ 	.dword	$str


//--------------------- .text._Z15printThreadInfov --------------------------
	.section	.text._Z15printThreadInfov,"ax",@progbits
	.align	128
        .global         _Z15printThreadInfov
        .type           _Z15printThreadInfov,@function
        .size           _Z15printThreadInfov,(.L_x_2 - _Z15printThreadInfov)
        .other          _Z15printThreadInfov,@"STO_CUDA_ENTRY STV_DEFAULT"
_Z15printThreadInfov:
.text._Z15printThreadInfov:
[----:B------:R-:W0:Y:S01]  /*0000*/  LDC R1, c[0x0][0x37c] ;  /* 0x0000df00ff017b82 */ /* 0x000e220000000800 */
[----:B------:R-:W1:Y:S01]  /*0010*/  S2R R9, SR_CTAID.X ;  /* 0x0000000000097919 */ /* 0x000e620000002500 */
[----:B------:R-:W2:Y:S06]  /*0020*/  LDCU UR5, c[0x0][0x2fc] ;  /* 0x00005f80ff0577ac */ /* 0x000eac0008000800 */
[----:B------:R-:W1:Y:S01]  /*0030*/  LDC R10, c[0x0][0x360] ;  /* 0x0000d800ff0a7b82 */ /* 0x000e620000000800 */
[----:B0-----:R-:W-:Y:S01]  /*0040*/  VIADD R1, R1, 0xfffffff0 ;  /* 0xfffffff001017836 */ /* 0x001fe20000000000 */
[----:B------:R-:W1:Y:S01]  /*0050*/  S2R R8, SR_TID.X ;  /* 0x0000000000087919 */ /* 0x000e620000002100 */
[----:B------:R-:W-:Y:S01]  /*0060*/  MOV R0, 0x0 ;  /* 0x0000000000007802 */ /* 0x000fe20000000f00 */
[----:B------:R-:W0:Y:S04]  /*0070*/  LDCU UR4, c[0x0][0x2f8] ;  /* 0x00005f00ff0477ac */ /* 0x000e280008000800 */
[----:B------:R3:W4:Y:S01]  /*0080*/  LDC.64 R2, c[0x4][R0] ;  /* 0x0100000000027b82 */ /* 0x0007220000000a00 */
[----:B------:R-:W5:Y:S01]  /*0090*/  LDCU.64 UR6, c[0x4][0x8] ;  /* 0x01000100ff0677ac */ /* 0x000f620008000a00 */
[----:B0-----:R-:W-:Y:S01]  /*00a0*/  IADD3 R6, P0, PT, R1, UR4, RZ ;  /* 0x0000000401067c10 */ /* 0x001fe2000ff1e0ff */
[----:B-----5:R-:W-:Y:S01]  /*00b0*/  IMAD.U32 R4, RZ, RZ, UR6 ;  /* 0x00000006ff047e24 */ /* 0x020fe2000f8e00ff */
[----:B------:R-:W-:-:S03]  /*00c0*/  MOV R5, UR7 ;  /* 0x0000000700057c02 */ /* 0x000fc60008000f00 */
[----:B--2---:R-:W-:Y:S02]  /*00d0*/  IMAD.X R7, RZ, RZ, UR5, P0 ;  /* 0x00000005ff077e24 */ /* 0x004fe400080e06ff */
[----:B-1----:R-:W-:-:S05]  /*00e0*/  IMAD R11, R9, R10, R8 ;  /* 0x0000000a090b7224 */ /* 0x002fca00078e0208 */
[----:B------:R3:W-:Y:S02]  /*00f0*/  STL.128 [R1], R8 ;  /* 0x0000000801007387 */ /* 0x0007e40000100c00 */
[----:B------:R-:W-:-:S07]  /*0100*/  LEPC R20, `(.L_x_0) ;  /* 0x000000001014794e */ /* 0x000fce0000000000 */
[----:B---34-:R-:W-:Y:S05]  /*0110*/  CALL.ABS.NOINC R2 ;  /* 0x0000000002007343 */ /* 0x018fea0003c00000 */
.L_x_0:
[----:B------:R-:W-:Y:S05]  /*0120*/  EXIT ;  /* 0x000000000000794d */ /* 0x000fea0003800000 */
.L_x_1:
[----:B------:R-:W-:-:S00]  /*0130*/  BRA `(.L_x_1) ;  /* 0xfffffffc00fc7947 */ /* 0x000fc0000383ffff */
[----:B------:R-:W-:-:S00]  /*0140*/  NOP ;  /* 0x0000000000007918 */ /* 0x000fc00000000000 */
        /* <DEDUP_REMOVED lines=11> */
.L_x_2:


//--------------------- .nv.global.init           --------------------------
	.section	.nv.global.init,"aw",@progbits
.nv.global.init:
	.type		$str,@object
	.size		$str,(.L_0 - $str)
$str:
        /*0000*/ 	.byte	0x54, 0x68, 0x72, 0x65, 0x61, 0x64, 0x49, 0x64, 0x78, 0x3a, 0x20, 0x25, 0x64, 0x2c, 0x20, 0x42
        /*0010*/ 	.byte	0x6c, 0x6f, 0x63, 0x6b, 0x49, 0x64, 0x3a, 0x20, 0x25, 0x64, 0x2c, 0x20, 0x42, 0x6c, 0x6f, 0x63
        /*0020*/ 	.byte	0x6b, 0x44, 0x69, 0x6d, 0x3a, 0x20, 0x25, 0x64, 0x2c, 0x20, 0x45, 0x66, 0x66, 0x65, 0x63, 0x74
        /*0030*/ 	.byte	0x69, 0x76, 0x65, 0x20, 0x54, 0x68, 0x72, 0x65, 0x61, 0x64, 0x20, 0x49, 0x44, 0x3a, 0x20, 0x25
        /*0040*/ 	.byte	0x64, 0x0a, 0x00
.L_0:


//--------------------- .nv.shared.reserved.0     --------------------------
	.section	.nv.shared.reserved.0,"aw",@nobits
	.weak		__nv_reservedSMEM_offset_0_alias
	.size		__nv_reservedSMEM_offset_0_alias, 0, 64
	.other		__nv_reservedSMEM_offset_0_alias,@"STO_CUDA_RESERVED_SHARED STV_DEFAULT"
__nv_reservedSMEM_offset_0_alias:
	.zero		0
	.zero		64


//--------------------- .nv.constant0._Z15printThreadInfov --------------------------
	.section	.nv.constant0._Z15printThreadInfov,"a",@progbits
	.sectionflags	@""
	.align	4
.nv.constant0._Z15printThreadInfov:
	.zero		896


//--------------------- SYMBOLS --------------------------

	.type		.nv.reservedSmem.offset0,@object
	.size		.nv.reservedSmem.offset0,0x4
	.type		vprintf,@function
